//
// Generated by NVIDIA NVVM Compiler
//
// Compiler Build ID: CL-36424714
// Cuda compilation tools, release 13.0, V13.0.88
// Based on NVVM 20.0.0
//

.version 9.0
.target sm_100
.address_size 64

	// .globl	sumSquareError

.visible .entry sumSquareError(
	.param .u32 sumSquareError_param_0,
	.param .u32 sumSquareError_param_1,
	.param .u32 sumSquareError_param_2,
	.param .u64 .ptr .align 1 sumSquareError_param_3,
	.param .u64 .ptr .align 1 sumSquareError_param_4,
	.param .u64 .ptr .align 1 sumSquareError_param_5,
	.param .u64 .ptr .align 1 sumSquareError_param_6
)
{
	.reg .pred 	%p<21>;
	.reg .b32 	%r<78>;
	.reg .b32 	%f<143>;
	.reg .b64 	%rd<51>;

	ld.param.u32 	%r39, [sumSquareError_param_0];
	ld.param.u32 	%r37, [sumSquareError_param_1];
	ld.param.u32 	%r38, [sumSquareError_param_2];
	ld.param.u64 	%rd6, [sumSquareError_param_3];
	ld.param.u64 	%rd7, [sumSquareError_param_4];
	ld.param.u64 	%rd8, [sumSquareError_param_5];
	ld.param.u64 	%rd5, [sumSquareError_param_6];
	cvta.to.global.u64 	%rd1, %rd7;
	cvta.to.global.u64 	%rd2, %rd6;
	cvta.to.global.u64 	%rd3, %rd8;
	mov.u32 	%r40, %ctaid.x;
	mov.u32 	%r41, %ntid.x;
	mov.u32 	%r42, %tid.x;
	mad.lo.s32 	%r1, %r40, %r41, %r42;
	setp.ge.s32 	%p1, %r1, %r39;
	@%p1 bra 	$L__BB0_28;
	cvta.to.global.u64 	%rd9, %rd5;
	mul.wide.s32 	%rd10, %r1, 4;
	add.s64 	%rd4, %rd9, %rd10;
	mov.b32 	%r43, 0;
	st.global.u32 	[%rd4], %r43;
	setp.lt.s32 	%p2, %r37, 1;
	@%p2 bra 	$L__BB0_28;
	setp.lt.s32 	%p3, %r38, 1;
	mul.lo.s32 	%r2, %r38, %r1;
	mul.lo.s32 	%r3, %r37, %r1;
	@%p3 bra 	$L__BB0_16;
	and.b32  	%r4, %r38, 7;
	and.b32  	%r5, %r38, 2147483640;
	neg.s32 	%r6, %r5;
	mul.lo.s32 	%r52, %r38, %r37;
	mul.lo.s32 	%r7, %r52, %r1;
	mov.b32 	%r65, 0;
	mov.f32 	%f129, 0f00000000;
	mul.wide.u32 	%rd43, %r37, 4;
$L__BB0_4:
	setp.lt.u32 	%p12, %r38, 8;
	mov.f32 	%f137, 0f00000000;
	mov.b32 	%r70, 0;
	@%p12 bra 	$L__BB0_7;
	add.s32 	%r67, %r7, %r65;
	mov.f32 	%f137, 0f00000000;
	mov.u32 	%r66, %r2;
	mov.u32 	%r68, %r6;
$L__BB0_6:
	.pragma "nounroll";
	mul.wide.s32 	%rd19, %r66, 4;
	add.s64 	%rd20, %rd1, %rd19;
	mul.wide.s32 	%rd21, %r67, 4;
	add.s64 	%rd22, %rd2, %rd21;
	ld.global.f32 	%f84, [%rd22];
	ld.global.f32 	%f85, [%rd20];
	fma.rn.f32 	%f86, %f84, %f85, %f137;
	mul.wide.u32 	%rd23, %r37, 4;
	add.s64 	%rd24, %rd22, %rd23;
	ld.global.f32 	%f87, [%rd24];
	ld.global.f32 	%f88, [%rd20+4];
	fma.rn.f32 	%f89, %f87, %f88, %f86;
	add.s64 	%rd25, %rd24, %rd23;
	ld.global.f32 	%f90, [%rd25];
	ld.global.f32 	%f91, [%rd20+8];
	fma.rn.f32 	%f92, %f90, %f91, %f89;
	add.s64 	%rd26, %rd25, %rd23;
	ld.global.f32 	%f93, [%rd26];
	ld.global.f32 	%f94, [%rd20+12];
	fma.rn.f32 	%f95, %f93, %f94, %f92;
	add.s64 	%rd27, %rd26, %rd23;
	ld.global.f32 	%f96, [%rd27];
	ld.global.f32 	%f97, [%rd20+16];
	fma.rn.f32 	%f98, %f96, %f97, %f95;
	add.s64 	%rd28, %rd27, %rd23;
	ld.global.f32 	%f99, [%rd28];
	ld.global.f32 	%f100, [%rd20+20];
	fma.rn.f32 	%f101, %f99, %f100, %f98;
	add.s64 	%rd29, %rd28, %rd23;
	ld.global.f32 	%f102, [%rd29];
	ld.global.f32 	%f103, [%rd20+24];
	fma.rn.f32 	%f104, %f102, %f103, %f101;
	add.s64 	%rd30, %rd29, %rd23;
	ld.global.f32 	%f105, [%rd30];
	ld.global.f32 	%f106, [%rd20+28];
	fma.rn.f32 	%f137, %f105, %f106, %f104;
	add.s32 	%r68, %r68, 8;
	shl.b32 	%r54, %r37, 3;
	add.s32 	%r67, %r67, %r54;
	add.s32 	%r66, %r66, 8;
	setp.ne.s32 	%p13, %r68, 0;
	mov.u32 	%r70, %r5;
	@%p13 bra 	$L__BB0_6;
$L__BB0_7:
	setp.eq.s32 	%p14, %r4, 0;
	@%p14 bra 	$L__BB0_15;
	add.s32 	%r55, %r4, -1;
	setp.lt.u32 	%p15, %r55, 3;
	@%p15 bra 	$L__BB0_10;
	add.s32 	%r56, %r70, %r2;
	mad.lo.s32 	%r57, %r56, %r37, %r65;
	mul.wide.s32 	%rd31, %r57, 4;
	add.s64 	%rd32, %rd2, %rd31;
	ld.global.f32 	%f108, [%rd32];
	mul.wide.s32 	%rd33, %r56, 4;
	add.s64 	%rd34, %rd1, %rd33;
	ld.global.f32 	%f109, [%rd34];
	fma.rn.f32 	%f110, %f108, %f109, %f137;
	add.s64 	%rd36, %rd32, %rd43;
	ld.global.f32 	%f111, [%rd36];
	ld.global.f32 	%f112, [%rd34+4];
	fma.rn.f32 	%f113, %f111, %f112, %f110;
	add.s64 	%rd37, %rd36, %rd43;
	ld.global.f32 	%f114, [%rd37];
	ld.global.f32 	%f115, [%rd34+8];
	fma.rn.f32 	%f116, %f114, %f115, %f113;
	add.s64 	%rd38, %rd37, %rd43;
	ld.global.f32 	%f117, [%rd38];
	ld.global.f32 	%f118, [%rd34+12];
	fma.rn.f32 	%f137, %f117, %f118, %f116;
	add.s32 	%r70, %r70, 4;
$L__BB0_10:
	and.b32  	%r58, %r38, 3;
	setp.eq.s32 	%p16, %r58, 0;
	@%p16 bra 	$L__BB0_15;
	setp.eq.s32 	%p17, %r58, 1;
	@%p17 bra 	$L__BB0_13;
	add.s32 	%r59, %r70, %r2;
	mad.lo.s32 	%r60, %r59, %r37, %r65;
	mul.wide.s32 	%rd39, %r60, 4;
	add.s64 	%rd40, %rd2, %rd39;
	ld.global.f32 	%f120, [%rd40];
	mul.wide.s32 	%rd41, %r59, 4;
	add.s64 	%rd42, %rd1, %rd41;
	ld.global.f32 	%f121, [%rd42];
	fma.rn.f32 	%f122, %f120, %f121, %f137;
	add.s64 	%rd44, %rd40, %rd43;
	ld.global.f32 	%f123, [%rd44];
	ld.global.f32 	%f124, [%rd42+4];
	fma.rn.f32 	%f137, %f123, %f124, %f122;
	add.s32 	%r70, %r70, 2;
$L__BB0_13:
	and.b32  	%r61, %r38, 1;
	setp.eq.b32 	%p18, %r61, 1;
	not.pred 	%p19, %p18;
	@%p19 bra 	$L__BB0_15;
	add.s32 	%r62, %r70, %r2;
	mad.lo.s32 	%r63, %r62, %r37, %r65;
	mul.wide.s32 	%rd45, %r63, 4;
	add.s64 	%rd46, %rd2, %rd45;
	ld.global.f32 	%f125, [%rd46];
	mul.wide.s32 	%rd47, %r62, 4;
	add.s64 	%rd48, %rd1, %rd47;
	ld.global.f32 	%f126, [%rd48];
	fma.rn.f32 	%f137, %f125, %f126, %f137;
$L__BB0_15:
	add.s32 	%r64, %r65, %r3;
	mul.wide.s32 	%rd49, %r64, 4;
	add.s64 	%rd50, %rd3, %rd49;
	ld.global.f32 	%f127, [%rd50];
	sub.f32 	%f128, %f127, %f137;
	fma.rn.f32 	%f129, %f128, %f128, %f129;
	st.global.f32 	[%rd4], %f129;
	add.s32 	%r65, %r65, 1;
	setp.eq.s32 	%p20, %r65, %r37;
	@%p20 bra 	$L__BB0_28;
	bra.uni 	$L__BB0_4;
$L__BB0_16:
	and.b32  	%r22, %r37, 15;
	setp.lt.u32 	%p4, %r37, 16;
	mov.b32 	%r74, 0;
	mov.f32 	%f139, 0f00000000;
	@%p4 bra 	$L__BB0_19;
	and.b32  	%r74, %r37, 2147483632;
	mov.b32 	%r72, 0;
	mov.f32 	%f139, 0f00000000;
$L__BB0_18:
	.pragma "nounroll";
	add.s32 	%r46, %r72, %r3;
	mul.wide.s32 	%rd11, %r46, 4;
	add.s64 	%rd12, %rd3, %rd11;
	ld.global.f32 	%f26, [%rd12];
	fma.rn.f32 	%f27, %f26, %f26, %f139;
	st.global.f32 	[%rd4], %f27;
	ld.global.f32 	%f28, [%rd12+4];
	fma.rn.f32 	%f29, %f28, %f28, %f27;
	st.global.f32 	[%rd4], %f29;
	ld.global.f32 	%f30, [%rd12+8];
	fma.rn.f32 	%f31, %f30, %f30, %f29;
	st.global.f32 	[%rd4], %f31;
	ld.global.f32 	%f32, [%rd12+12];
	fma.rn.f32 	%f33, %f32, %f32, %f31;
	st.global.f32 	[%rd4], %f33;
	ld.global.f32 	%f34, [%rd12+16];
	fma.rn.f32 	%f35, %f34, %f34, %f33;
	st.global.f32 	[%rd4], %f35;
	ld.global.f32 	%f36, [%rd12+20];
	fma.rn.f32 	%f37, %f36, %f36, %f35;
	st.global.f32 	[%rd4], %f37;
	ld.global.f32 	%f38, [%rd12+24];
	fma.rn.f32 	%f39, %f38, %f38, %f37;
	st.global.f32 	[%rd4], %f39;
	ld.global.f32 	%f40, [%rd12+28];
	fma.rn.f32 	%f41, %f40, %f40, %f39;
	st.global.f32 	[%rd4], %f41;
	ld.global.f32 	%f42, [%rd12+32];
	fma.rn.f32 	%f43, %f42, %f42, %f41;
	st.global.f32 	[%rd4], %f43;
	ld.global.f32 	%f44, [%rd12+36];
	fma.rn.f32 	%f45, %f44, %f44, %f43;
	st.global.f32 	[%rd4], %f45;
	ld.global.f32 	%f46, [%rd12+40];
	fma.rn.f32 	%f47, %f46, %f46, %f45;
	st.global.f32 	[%rd4], %f47;
	ld.global.f32 	%f48, [%rd12+44];
	fma.rn.f32 	%f49, %f48, %f48, %f47;
	st.global.f32 	[%rd4], %f49;
	ld.global.f32 	%f50, [%rd12+48];
	fma.rn.f32 	%f51, %f50, %f50, %f49;
	st.global.f32 	[%rd4], %f51;
	ld.global.f32 	%f52, [%rd12+52];
	fma.rn.f32 	%f53, %f52, %f52, %f51;
	st.global.f32 	[%rd4], %f53;
	ld.global.f32 	%f54, [%rd12+56];
	fma.rn.f32 	%f55, %f54, %f54, %f53;
	st.global.f32 	[%rd4], %f55;
	ld.global.f32 	%f56, [%rd12+60];
	fma.rn.f32 	%f139, %f56, %f56, %f55;
	st.global.f32 	[%rd4], %f139;
	add.s32 	%r72, %r72, 16;
	setp.ne.s32 	%p5, %r72, %r74;
	@%p5 bra 	$L__BB0_18;
$L__BB0_19:
	setp.eq.s32 	%p6, %r22, 0;
	@%p6 bra 	$L__BB0_28;
	and.b32  	%r27, %r37, 7;
	setp.lt.u32 	%p7, %r22, 8;
	@%p7 bra 	$L__BB0_22;
	add.s32 	%r47, %r74, %r3;
	mul.wide.s32 	%rd13, %r47, 4;
	add.s64 	%rd14, %rd3, %rd13;
	ld.global.f32 	%f57, [%rd14];
	fma.rn.f32 	%f58, %f57, %f57, %f139;
	st.global.f32 	[%rd4], %f58;
	ld.global.f32 	%f59, [%rd14+4];
	fma.rn.f32 	%f60, %f59, %f59, %f58;
	st.global.f32 	[%rd4], %f60;
	ld.global.f32 	%f61, [%rd14+8];
	fma.rn.f32 	%f62, %f61, %f61, %f60;
	st.global.f32 	[%rd4], %f62;
	ld.global.f32 	%f63, [%rd14+12];
	fma.rn.f32 	%f64, %f63, %f63, %f62;
	st.global.f32 	[%rd4], %f64;
	ld.global.f32 	%f65, [%rd14+16];
	fma.rn.f32 	%f66, %f65, %f65, %f64;
	st.global.f32 	[%rd4], %f66;
	ld.global.f32 	%f67, [%rd14+20];
	fma.rn.f32 	%f68, %f67, %f67, %f66;
	st.global.f32 	[%rd4], %f68;
	ld.global.f32 	%f69, [%rd14+24];
	fma.rn.f32 	%f70, %f69, %f69, %f68;
	st.global.f32 	[%rd4], %f70;
	ld.global.f32 	%f71, [%rd14+28];
	fma.rn.f32 	%f139, %f71, %f71, %f70;
	st.global.f32 	[%rd4], %f139;
	add.s32 	%r74, %r74, 8;
$L__BB0_22:
	setp.eq.s32 	%p8, %r27, 0;
	@%p8 bra 	$L__BB0_28;
	and.b32  	%r30, %r37, 3;
	setp.lt.u32 	%p9, %r27, 4;
	@%p9 bra 	$L__BB0_25;
	add.s32 	%r48, %r74, %r3;
	mul.wide.s32 	%rd15, %r48, 4;
	add.s64 	%rd16, %rd3, %rd15;
	ld.global.f32 	%f72, [%rd16];
	fma.rn.f32 	%f73, %f72, %f72, %f139;
	st.global.f32 	[%rd4], %f73;
	ld.global.f32 	%f74, [%rd16+4];
	fma.rn.f32 	%f75, %f74, %f74, %f73;
	st.global.f32 	[%rd4], %f75;
	ld.global.f32 	%f76, [%rd16+8];
	fma.rn.f32 	%f77, %f76, %f76, %f75;
	st.global.f32 	[%rd4], %f77;
	ld.global.f32 	%f78, [%rd16+12];
	fma.rn.f32 	%f139, %f78, %f78, %f77;
	st.global.f32 	[%rd4], %f139;
	add.s32 	%r74, %r74, 4;
$L__BB0_25:
	setp.eq.s32 	%p10, %r30, 0;
	@%p10 bra 	$L__BB0_28;
	mov.b32 	%r77, 0;
$L__BB0_27:
	.pragma "nounroll";
	add.s32 	%r50, %r74, %r3;
	mul.wide.s32 	%rd17, %r50, 4;
	add.s64 	%rd18, %rd3, %rd17;
	ld.global.f32 	%f79, [%rd18];
	fma.rn.f32 	%f139, %f79, %f79, %f139;
	st.global.f32 	[%rd4], %f139;
	add.s32 	%r74, %r74, 1;
	add.s32 	%r77, %r77, 1;
	setp.ne.s32 	%p11, %r77, %r30;
	@%p11 bra 	$L__BB0_27;
$L__BB0_28:
	ret;

}


// ===== COMPILED SASS (sm_100) =====

	.target	sm_100

	.elftype	@"ET_EXEC"


//--------------------- .note.nv.tkinfo           --------------------------
	.section	.note.nv.tkinfo,"",@"SHT_NOTE"
	.sectionflags	@"SHF_NOTE_NV_TKINFO"
	.tkinfo
        /*0018*/ 	.word	0x00000002
        /*0030*/ 	.string	""
        /*0030*/ 	.string	"ptxas"
        /*0030*/ 	.string	"Cuda compilation tools, release 13.0, V13.0.88"
        /*0030*/ 	.string	"Build cuda_13.0.r13.0/compiler.36424714_0"
        /*0030*/ 	.string	"-arch sm_100 -m 64 "



//--------------------- .note.nv.cuinfo           --------------------------
	.section	.note.nv.cuinfo,"",@"SHT_NOTE"
	.sectionflags	@"SHF_NOTE_NV_CUINFO"
        /*0018*/ 	.short	0x0002
        /*001a*/ 	.short	0x0064
        /*001c*/ 	.short	0x0082
	.zero		2


//--------------------- .nv.info                  --------------------------
	.section	.nv.info,"",@"SHT_CUDA_INFO"
	.align	4


	//----- nvinfo : EIATTR_REGCOUNT
	.align		4
        /*0000*/ 	.byte	0x04, 0x2f
        /*0002*/ 	.short	(.L_1 - .L_0)
	.align		4
.L_0:
        /*0004*/ 	.word	index@(sumSquareError)
        /*0008*/ 	.word	0x00000020


	//----- nvinfo : EIATTR_FRAME_SIZE
	.align		4
.L_1:
        /*000c*/ 	.byte	0x04, 0x11
        /*000e*/ 	.short	(.L_3 - .L_2)
	.align		4
.L_2:
        /*0010*/ 	.word	index@(sumSquareError)
        /*0014*/ 	.word	0x00000000


	//----- nvinfo : EIATTR_MIN_STACK_SIZE
	.align		4
.L_3:
        /*0018*/ 	.byte	0x04, 0x12
        /*001a*/ 	.short	(.L_5 - .L_4)
	.align		4
.L_4:
        /*001c*/ 	.word	index@(sumSquareError)
        /*0020*/ 	.word	0x00000000
.L_5:


//--------------------- .nv.compat                --------------------------
	.section	.nv.compat,"",@"SHT_CUDA_COMPAT_INFO"
	.align	4
        /*0000*/ 	.byte	0x02, 0x09, 0x00, 0x00, 0x02, 0x02, 0x01, 0x00, 0x02, 0x05, 0x05, 0x00, 0x03, 0x07, 0x01, 0x01
        /*0010*/ 	.byte	0x02, 0x03, 0x00, 0x00, 0x02, 0x06, 0x01, 0x00, 0x04, 0x0b, 0x08, 0x00, 0x09, 0x00, 0x00, 0x00
        /*0020*/ 	.byte	0x00, 0x00, 0x00, 0x00


//--------------------- .nv.info.sumSquareError   --------------------------
	.section	.nv.info.sumSquareError,"",@"SHT_CUDA_INFO"
	.sectionflags	@""
	.align	4


	//----- nvinfo : EIATTR_CUDA_API_VERSION
	.align		4
        /*0000*/ 	.byte	0x04, 0x37
        /*0002*/ 	.short	(.L_7 - .L_6)
.L_6:
        /*0004*/ 	.word	0x00000082


	//----- nvinfo : EIATTR_KPARAM_INFO
	.align		4
.L_7:
        /*0008*/ 	.byte	0x04, 0x17
        /*000a*/ 	.short	(.L_9 - .L_8)
.L_8:
        /*000c*/ 	.word	0x00000000
        /*0010*/ 	.short	0x0006
        /*0012*/ 	.short	0x0028
        /*0014*/ 	.byte	0x00, 0xf5, 0x21, 0x00


	//----- nvinfo : EIATTR_KPARAM_INFO
	.align		4
.L_9:
        /*0018*/ 	.byte	0x04, 0x17
        /*001a*/ 	.short	(.L_11 - .L_10)
.L_10:
        /*001c*/ 	.word	0x00000000
        /*0020*/ 	.short	0x0005
        /*0022*/ 	.short	0x0020
        /*0024*/ 	.byte	0x00, 0xf5, 0x21, 0x00


	//----- nvinfo : EIATTR_KPARAM_INFO
	.align		4
.L_11:
        /*0028*/ 	.byte	0x04, 0x17
        /*002a*/ 	.short	(.L_13 - .L_12)
.L_12:
        /*002c*/ 	.word	0x00000000
        /*0030*/ 	.short	0x0004
        /*0032*/ 	.short	0x0018
        /*0034*/ 	.byte	0x00, 0xf5, 0x21, 0x00


	//----- nvinfo : EIATTR_KPARAM_INFO
	.align		4
.L_13:
        /*0038*/ 	.byte	0x04, 0x17
        /*003a*/ 	.short	(.L_15 - .L_14)
.L_14:
        /*003c*/ 	.word	0x00000000
        /*0040*/ 	.short	0x0003
        /*0042*/ 	.short	0x0010
        /*0044*/ 	.byte	0x00, 0xf5, 0x21, 0x00


	//----- nvinfo : EIATTR_KPARAM_INFO
	.align		4
.L_15:
        /*0048*/ 	.byte	0x04, 0x17
        /*004a*/ 	.short	(.L_17 - .L_16)
.L_16:
        /*004c*/ 	.word	0x00000000
        /*0050*/ 	.short	0x0002
        /*0052*/ 	.short	0x0008
        /*0054*/ 	.byte	0x00, 0xf0, 0x11, 0x00


	//----- nvinfo : EIATTR_KPARAM_INFO
	.align		4
.L_17:
        /*0058*/ 	.byte	0x04, 0x17
        /*005a*/ 	.short	(.L_19 - .L_18)
.L_18:
        /*005c*/ 	.word	0x00000000
        /*0060*/ 	.short	0x0001
        /*0062*/ 	.short	0x0004
        /*0064*/ 	.byte	0x00, 0xf0, 0x11, 0x00


	//----- nvinfo : EIATTR_KPARAM_INFO
	.align		4
.L_19:
        /*0068*/ 	.byte	0x04, 0x17
        /*006a*/ 	.short	(.L_21 - .L_20)
.L_20:
        /*006c*/ 	.word	0x00000000
        /*0070*/ 	.short	0x0000
        /*0072*/ 	.short	0x0000
        /*0074*/ 	.byte	0x00, 0xf0, 0x11, 0x00


	//----- nvinfo : EIATTR_SPARSE_MMA_MASK
	.align		4
.L_21:
        /*0078*/ 	.byte	0x03, 0x50
        /*007a*/ 	.short	0x0000


	//----- nvinfo : EIATTR_MAXREG_COUNT
	.align		4
        /*007c*/ 	.byte	0x03, 0x1b
        /*007e*/ 	.short	0x00ff


	//----- nvinfo : EIATTR_MERCURY_ISA_VERSION
	.align		4
        /*0080*/ 	.byte	0x03, 0x5f
        /*0082*/ 	.short	0x0101


	//----- nvinfo : EIATTR_VRC_CTA_INIT_COUNT
	.align		4
        /*0084*/ 	.byte	0x02, 0x4a
	.zero		1
	.zero		1


	//----- nvinfo : EIATTR_EXIT_INSTR_OFFSETS
	.align		4
        /*0088*/ 	.byte	0x04, 0x1c
        /*008a*/ 	.short	(.L_23 - .L_22)


	//   ....[0]....
.L_22:
        /*008c*/ 	.word	0x00000070


	//   ....[1]....
        /*0090*/ 	.word	0x000000e0


	//   ....[2]....
        /*0094*/ 	.word	0x00000910


	//   ....[3]....
        /*0098*/ 	.word	0x00000d20


	//   ....[4]....
        /*009c*/ 	.word	0x00000f30


	//   ....[5]....
        /*00a0*/ 	.word	0x00001080


	//   ....[6]....
        /*00a4*/ 	.word	0x00001140


	//----- nvinfo : EIATTR_CBANK_PARAM_SIZE
	.align		4
.L_23:
        /*00a8*/ 	.byte	0x03, 0x19
        /*00aa*/ 	.short	0x0030


	//----- nvinfo : EIATTR_PARAM_CBANK
	.align		4
        /*00ac*/ 	.byte	0x04, 0x0a
        /*00ae*/ 	.short	(.L_25 - .L_24)
	.align		4
.L_24:
        /*00b0*/ 	.word	index@(.nv.constant0.sumSquareError)
        /*00b4*/ 	.short	0x0380
        /*00b6*/ 	.short	0x0030


	//----- nvinfo : EIATTR_SW_WAR
	.align		4
.L_25:
        /*00b8*/ 	.byte	0x04, 0x36
        /*00ba*/ 	.short	(.L_27 - .L_26)
.L_26:
        /*00bc*/ 	.word	0x00000008
.L_27:


//--------------------- .nv.callgraph             --------------------------
	.section	.nv.callgraph,"",@"SHT_CUDA_CALLGRAPH"
	.align	4
	.sectionentsize	8
	.align		4
        /*0000*/ 	.word	0x00000000
	.align		4
        /*0004*/ 	.word	0xffffffff
	.align		4
        /*0008*/ 	.word	0x00000000
	.align		4
        /*000c*/ 	.word	0xfffffffe
	.align		4
        /*0010*/ 	.word	0x00000000
	.align		4
        /*0014*/ 	.word	0xfffffffd
	.align		4
        /*0018*/ 	.word	0x00000000
	.align		4
        /*001c*/ 	.word	0xfffffffc


//--------------------- .text.sumSquareError      --------------------------
	.section	.text.sumSquareError,"ax",@progbits
	.align	128
        .global         sumSquareError
        .type           sumSquareError,@function
        .size           sumSquareError,(.L_x_12 - sumSquareError)
        .other          sumSquareError,@"STO_CUDA_ENTRY STV_DEFAULT"
sumSquareError:
.text.sumSquareError:
[----:B------:R-:W-:Y:S01]  /*0000*/  LDC R1, c[0x0][0x37c] ;  /* 0x0000df00ff017b82 */ /* 0x000fe20000000800 */
[----:B------:R-:W0:Y:S07]  /*0010*/  S2R R3, SR_TID.X ;  /* 0x0000000000037919 */ /* 0x000e2e0000002100 */
[----:B------:R-:W0:Y:S01]  /*0020*/  S2UR UR4, SR_CTAID.X ;  /* 0x00000000000479c3 */ /* 0x000e220000002500 */
[----:B------:R-:W1:Y:S07]  /*0030*/  LDCU UR5, c[0x0][0x380] ;  /* 0x00007000ff0577ac */ /* 0x000e6e0008000800 */
[----:B------:R-:W0:Y:S02]  /*0040*/  LDC R0, c[0x0][0x360] ;  /* 0x0000d800ff007b82 */ /* 0x000e240000000800 */
[----:B0-----:R-:W-:-:S05]  /*0050*/  IMAD R0, R0, UR4, R3 ;  /* 0x0000000400007c24 */ /* 0x001fca000f8e0203 */
[----:B-1----:R-:W-:-:S13]  /*0060*/  ISETP.GE.AND P0, PT, R0, UR5, PT ;  /* 0x0000000500007c0c */ /* 0x002fda000bf06270 */
[----:B------:R-:W-:Y:S05]  /*0070*/  @P0 EXIT ;  /* 0x000000000000094d */ /* 0x000fea0003800000 */
[----:B------:R-:W0:Y:S01]  /*0080*/  LDC R5, c[0x0][0x384] ;  /* 0x0000e100ff057b82 */ /* 0x000e220000000800 */
[----:B------:R-:W1:Y:S07]  /*0090*/  LDCU.64 UR10, c[0x0][0x358] ;  /* 0x00006b00ff0a77ac */ /* 0x000e6e0008000a00 */
[----:B------:R-:W2:Y:S01]  /*00a0*/  LDC.64 R2, c[0x0][0x3a8] ;  /* 0x0000ea00ff027b82 */ /* 0x000ea20000000a00 */
[----:B0-----:R-:W-:Y:S01]  /*00b0*/  ISETP.GE.AND P0, PT, R5, 0x1, PT ;  /* 0x000000010500780c */ /* 0x001fe20003f06270 */
[----:B--2---:R-:W-:-:S05]  /*00c0*/  IMAD.WIDE R2, R0, 0x4, R2 ;  /* 0x0000000400027825 */ /* 0x004fca00078e0202 */
[----:B-1----:R0:W-:Y:S07]  /*00d0*/  STG.E desc[UR10][R2.64], RZ ;  /* 0x000000ff02007986 */ /* 0x0021ee000c10190a */
[----:B------:R-:W-:Y:S05]  /*00e0*/  @!P0 EXIT ;  /* 0x000000000000894d */ /* 0x000fea0003800000 */
[----:B------:R-:W1:Y:S02]  /*00f0*/  LDCU UR4, c[0x0][0x388] ;  /* 0x00007100ff0477ac */ /* 0x000e640008000800 */
[----:B-1----:R-:W-:-:S09]  /*0100*/  UISETP.GE.AND UP0, UPT, UR4, 0x1, UPT ;  /* 0x000000010400788c */ /* 0x002fd2000bf06270 */
[----:B------:R-:W-:Y:S05]  /*0110*/  BRA.U !UP0, `(.L_x_0) ;  /* 0x0000000908047547 */ /* 0x000fea000b800000 */
[----:B------:R-:W-:Y:S02]  /*0120*/  IMAD R5, R5, UR4, RZ ;  /* 0x0000000405057c24 */ /* 0x000fe4000f8e02ff */
[----:B------:R-:W-:Y:S01]  /*0130*/  HFMA2 R17, -RZ, RZ, 0, 0 ;  /* 0x00000000ff117431 */ /* 0x000fe200000001ff */
[----:B------:R-:W-:Y:S02]  /*0140*/  ULOP3.LUT UR8, UR4, 0x7ffffff8, URZ, 0xc0, !UPT ;  /* 0x7ffffff804087892 */ /* 0x000fe4000f8ec0ff */
[C---:B------:R-:W-:Y:S01]  /*0150*/  IMAD R16, R0.reuse, UR4, RZ ;  /* 0x0000000400107c24 */ /* 0x040fe2000f8e02ff */
[----:B------:R-:W-:Y:S01]  /*0160*/  ULOP3.LUT UR7, UR4, 0x7, URZ, 0xc0, !UPT ;  /* 0x0000000704077892 */ /* 0x000fe2000f8ec0ff */
[----:B------:R-:W-:Y:S01]  /*0170*/  IMAD R18, R0, R5, RZ ;  /* 0x0000000500127224 */ /* 0x000fe200078e02ff */
[----:B------:R-:W-:Y:S01]  /*0180*/  UIADD3 UR6, UPT, UPT, -UR8, URZ, URZ ;  /* 0x000000ff08067290 */ /* 0x000fe2000fffe1ff */
[----:B------:R-:W-:-:S11]  /*0190*/  UMOV UR4, URZ ;  /* 0x000000ff00047c82 */ /* 0x000fd60008000000 */
.L_x_5:
[----:B-1----:R-:W1:Y:S01]  /*01a0*/  LDC R19, c[0x0][0x388] ;  /* 0x0000e200ff137b82 */ /* 0x002e620000000800 */
[----:B------:R-:W-:Y:S02]  /*01b0*/  MOV R24, RZ ;  /* 0x000000ff00187202 */ /* 0x000fe40000000f00 */
[----:B------:R-:W-:Y:S02]  /*01c0*/  MOV R5, RZ ;  /* 0x000000ff00057202 */ /* 0x000fe40000000f00 */
[----:B-1----:R-:W-:-:S13]  /*01d0*/  ISETP.GE.U32.AND P0, PT, R19, 0x8, PT ;  /* 0x000000081300780c */ /* 0x002fda0003f06070 */
[----:B------:R-:W-:Y:S05]  /*01e0*/  @!P0 BRA `(.L_x_1) ;  /* 0x0000000000b88947 */ /* 0x000fea0003800000 */
[----:B------:R-:W-:Y:S01]  /*01f0*/  HFMA2 R24, -RZ, RZ, 0, 0 ;  /* 0x00000000ff187431 */ /* 0x000fe200000001ff */
[----:B------:R-:W-:Y:S01]  /*0200*/  IADD3 R21, PT, PT, R18, UR4, RZ ;  /* 0x0000000412157c10 */ /* 0x000fe2000fffe0ff */
[----:B------:R-:W-:Y:S01]  /*0210*/  UMOV UR5, UR6 ;  /* 0x0000000600057c82 */ /* 0x000fe20008000000 */
[----:B------:R-:W-:-:S07]  /*0220*/  MOV R20, R16 ;  /* 0x0000001000147202 */ /* 0x000fce0000000f00 */
.L_x_2:
[----:B------:R-:W1:Y:S08]  /*0230*/  LDC.64 R4, c[0x0][0x398] ;  /* 0x0000e600ff047b82 */ /* 0x000e700000000a00 */
[----:B------:R-:W2:Y:S08]  /*0240*/  LDC.64 R12, c[0x0][0x390] ;  /* 0x0000e400ff0c7b82 */ /* 0x000eb00000000a00 */
[----:B------:R-:W3:Y:S01]  /*0250*/  LDC R23, c[0x0][0x384] ;  /* 0x0000e100ff177b82 */ /* 0x000ee20000000800 */
[----:B-1----:R-:W-:-:S05]  /*0260*/  IMAD.WIDE R4, R20, 0x4, R4 ;  /* 0x0000000414047825 */ /* 0x002fca00078e0204 */
[----:B------:R-:W4:Y:S01]  /*0270*/  LDG.E R28, desc[UR10][R4.64] ;  /* 0x0000000a041c7981 */ /* 0x000f22000c1e1900 */
[----:B--2---:R-:W-:-:S03]  /*0280*/  IMAD.WIDE R12, R21, 0x4, R12 ;  /* 0x00000004150c7825 */ /* 0x004fc600078e020c */
[----:B------:R-:W2:Y:S04]  /*0290*/  LDG.E R22, desc[UR10][R4.64+0x4] ;  /* 0x0000040a04167981 */ /* 0x000ea8000c1e1900 */
[----:B------:R1:W4:Y:S01]  /*02a0*/  LDG.E R27, desc[UR10][R12.64] ;  /* 0x0000000a0c1b7981 */ /* 0x000322000c1e1900 */
[----:B---3--:R-:W-:-:S03]  /*02b0*/  IMAD.WIDE.U32 R14, R23, 0x4, R12 ;  /* 0x00000004170e7825 */ /* 0x008fc600078e000c */
[----:B------:R-:W3:Y:S04]  /*02c0*/  LDG.E R26, desc[UR10][R4.64+0x8] ;  /* 0x0000080a041a7981 */ /* 0x000ee8000c1e1900 */
[----:B------:R5:W2:Y:S01]  /*02d0*/  LDG.E R25, desc[UR10][R14.64] ;  /* 0x0000000a0e197981 */ /* 0x000aa2000c1e1900 */
[----:B------:R-:W-:-:S04]  /*02e0*/  IMAD.WIDE.U32 R10, R23, 0x4, R14 ;  /* 0x00000004170a7825 */ /* 0x000fc800078e000e */
[C---:B------:R-:W-:Y:S02]  /*02f0*/  IMAD.WIDE.U32 R8, R23.reuse, 0x4, R10 ;  /* 0x0000000417087825 */ /* 0x040fe400078e000a */
[----:B------:R-:W3:Y:S02]  /*0300*/  LDG.E R11, desc[UR10][R10.64] ;  /* 0x0000000a0a0b7981 */ /* 0x000ee4000c1e1900 */
[----:B------:R-:W-:-:S04]  /*0310*/  IMAD.WIDE.U32 R6, R23, 0x4, R8 ;  /* 0x0000000417067825 */ /* 0x000fc800078e0008 */
[C---:B-1----:R-:W-:Y:S01]  /*0320*/  IMAD.WIDE.U32 R12, R23.reuse, 0x4, R6 ;  /* 0x00000004170c7825 */ /* 0x042fe200078e0006 */
[----:B------:R-:W3:Y:S04]  /*0330*/  LDG.E R10, desc[UR10][R4.64+0x18] ;  /* 0x0000180a040a7981 */ /* 0x000ee8000c1e1900 */
[----:B------:R-:W3:Y:S01]  /*0340*/  LDG.E R6, desc[UR10][R6.64] ;  /* 0x0000000a06067981 */ /* 0x000ee2000c1e1900 */
[----:B-----5:R-:W-:-:S03]  /*0350*/  IMAD.WIDE.U32 R14, R23, 0x4, R12 ;  /* 0x00000004170e7825 */ /* 0x020fc600078e000c */
[----:B------:R-:W5:Y:S04]  /*0360*/  LDG.E R29, desc[UR10][R12.64] ;  /* 0x0000000a0c1d7981 */ /* 0x000f68000c1e1900 */
[----:B------:R-:W5:Y:S04]  /*0370*/  LDG.E R7, desc[UR10][R4.64+0x10] ;  /* 0x0000100a04077981 */ /* 0x000f68000c1e1900 */
[----:B------:R-:W5:Y:S04]  /*0380*/  LDG.E R12, desc[UR10][R4.64+0x14] ;  /* 0x0000140a040c7981 */ /* 0x000f68000c1e1900 */
[----:B------:R-:W5:Y:S01]  /*0390*/  LDG.E R13, desc[UR10][R4.64+0x1c] ;  /* 0x00001c0a040d7981 */ /* 0x000f62000c1e1900 */
[----:B----4-:R-:W-:-:S03]  /*03a0*/  FFMA R24, R27, R28, R24 ;  /* 0x0000001c1b187223 */ /* 0x010fc60000000018 */
[----:B------:R1:W4:Y:S04]  /*03b0*/  LDG.E R27, desc[UR10][R8.64] ;  /* 0x0000000a081b7981 */ /* 0x000328000c1e1900 */
[----:B------:R-:W4:Y:S01]  /*03c0*/  LDG.E R28, desc[UR10][R4.64+0xc] ;  /* 0x00000c0a041c7981 */ /* 0x000f22000c1e1900 */
[----:B-1----:R-:W-:-:S03]  /*03d0*/  IMAD.WIDE.U32 R8, R23, 0x4, R14 ;  /* 0x0000000417087825 */ /* 0x002fc600078e000e */
[----:B------:R-:W5:Y:S04]  /*03e0*/  LDG.E R5, desc[UR10][R14.64] ;  /* 0x0000000a0e057981 */ /* 0x000f68000c1e1900 */
[----:B------:R-:W5:Y:S01]  /*03f0*/  LDG.E R8, desc[UR10][R8.64] ;  /* 0x0000000a08087981 */ /* 0x000f62000c1e1900 */
[----:B--2---:R-:W-:-:S04]  /*0400*/  FFMA R22, R25, R22, R24 ;  /* 0x0000001619167223 */ /* 0x004fc80000000018 */
[----:B---3--:R-:W-:Y:S01]  /*0410*/  FFMA R22, R11, R26, R22 ;  /* 0x0000001a0b167223 */ /* 0x008fe20000000016 */
[----:B------:R-:W-:-:S04]  /*0420*/  UIADD3 UR5, UPT, UPT, UR5, 0x8, URZ ;  /* 0x0000000805057890 */ /* 0x000fc8000fffe0ff */
[----:B------:R-:W-:Y:S01]  /*0430*/  UISETP.NE.AND UP0, UPT, UR5, URZ, UPT ;  /* 0x000000ff0500728c */ /* 0x000fe2000bf05270 */
[----:B------:R-:W-:Y:S02]  /*0440*/  LEA R21, R23, R21, 0x3 ;  /* 0x0000001517157211 */ /* 0x000fe400078e18ff */
[----:B------:R-:W-:Y:S01]  /*0450*/  IADD3 R20, PT, PT, R20, 0x8, RZ ;  /* 0x0000000814147810 */ /* 0x000fe20007ffe0ff */
[----:B----4-:R-:W-:-:S04]  /*0460*/  FFMA R27, R27, R28, R22 ;  /* 0x0000001c1b1b7223 */ /* 0x010fc80000000016 */
[----:B-----5:R-:W-:-:S04]  /*0470*/  FFMA R6, R6, R7, R27 ;  /* 0x0000000706067223 */ /* 0x020fc8000000001b */
[----:B------:R-:W-:-:S04]  /*0480*/  FFMA R6, R29, R12, R6 ;  /* 0x0000000c1d067223 */ /* 0x000fc80000000006 */
[----:B------:R-:W-:-:S04]  /*0490*/  FFMA R7, R5, R10, R6 ;  /* 0x0000000a05077223 */ /* 0x000fc80000000006 */
[----:B------:R-:W-:Y:S01]  /*04a0*/  FFMA R24, R8, R13, R7 ;  /* 0x0000000d08187223 */ /* 0x000fe20000000007 */
[----:B------:R-:W-:Y:S06]  /*04b0*/  BRA.U UP0, `(.L_x_2) ;  /* 0xfffffffd005c7547 */ /* 0x000fec000b83ffff */
[----:B------:R-:W-:-:S07]  /*04c0*/  MOV R5, UR8 ;  /* 0x0000000800057c02 */ /* 0x000fce0008000f00 */
.L_x_1:
[----:B------:R-:W-:-:S09]  /*04d0*/  UISETP.NE.AND UP0, UPT, UR7, URZ, UPT ;  /* 0x000000ff0700728c */ /* 0x000fd2000bf05270 */
[----:B------:R-:W-:Y:S05]  /*04e0*/  BRA.U !UP0, `(.L_x_3) ;  /* 0x0000000108e07547 */ /* 0x000fea000b800000 */
[----:B------:R-:W-:Y:S01]  /*04f0*/  UIADD3 UR5, UPT, UPT, UR7, -0x1, URZ ;  /* 0xffffffff07057890 */ /* 0x000fe2000fffe0ff */
[----:B------:R-:W-:-:S03]  /*0500*/  LOP3.LUT P0, R20, R19, 0x3, RZ, 0xc0, !PT ;  /* 0x0000000313147812 */ /* 0x000fc6000780c0ff */
[----:B------:R-:W-:-:S09]  /*0510*/  UISETP.GE.U32.AND UP0, UPT, UR5, 0x3, UPT ;  /* 0x000000030500788c */ /* 0x000fd2000bf06070 */
[----:B------:R-:W-:Y:S05]  /*0520*/  BRA.U !UP0, `(.L_x_4) ;  /* 0x00000001085c7547 */ /* 0x000fea000b800000 */
[----:B------:R-:W1:Y:S01]  /*0530*/  LDC R15, c[0x0][0x384] ;  /* 0x0000e100ff0f7b82 */ /* 0x000e620000000800 */
[----:B------:R-:W-:-:S07]  /*0540*/  IADD3 R11, PT, PT, R16, R5, RZ ;  /* 0x00000005100b7210 */ /* 0x000fce0007ffe0ff */
[----:B------:R-:W2:Y:S08]  /*0550*/  LDC.64 R8, c[0x0][0x390] ;  /* 0x0000e400ff087b82 */ /* 0x000eb00000000a00 */
[----:B------:R-:W3:Y:S01]  /*0560*/  LDC.64 R6, c[0x0][0x398] ;  /* 0x0000e600ff067b82 */ /* 0x000ee20000000a00 */
[----:B-1----:R-:W-:-:S04]  /*0570*/  IMAD R13, R11, R15, UR4 ;  /* 0x000000040b0d7e24 */ /* 0x002fc8000f8e020f */
[----:B--2---:R-:W-:-:S04]  /*0580*/  IMAD.WIDE R8, R13, 0x4, R8 ;  /* 0x000000040d087825 */ /* 0x004fc800078e0208 */
[----:B---3--:R-:W-:-:S04]  /*0590*/  IMAD.WIDE R6, R11, 0x4, R6 ;  /* 0x000000040b067825 */ /* 0x008fc800078e0206 */
[C---:B------:R-:W-:Y:S01]  /*05a0*/  IMAD.WIDE.U32 R10, R15.reuse, 0x4, R8 ;  /* 0x000000040f0a7825 */ /* 0x040fe200078e0008 */
[----:B------:R-:W2:Y:S04]  /*05b0*/  LDG.E R4, desc[UR10][R6.64] ;  /* 0x0000000a06047981 */ /* 0x000ea8000c1e1900 */
[----:B------:R-:W2:Y:S01]  /*05c0*/  LDG.E R9, desc[UR10][R8.64] ;  /* 0x0000000a08097981 */ /* 0x000ea2000c1e1900 */
[----:B------:R-:W-:-:S03]  /*05d0*/  IMAD.WIDE.U32 R12, R15, 0x4, R10 ;  /* 0x000000040f0c7825 */ /* 0x000fc600078e000a */
[----:B------:R-:W3:Y:S04]  /*05e0*/  LDG.E R11, desc[UR10][R10.64] ;  /* 0x0000000a0a0b7981 */ /* 0x000ee8000c1e1900 */
[----:B------:R-:W3:Y:S01]  /*05f0*/  LDG.E R21, desc[UR10][R6.64+0x4] ;  /* 0x0000040a06157981 */ /* 0x000ee2000c1e1900 */
[----:B------:R-:W-:-:S03]  /*0600*/  IMAD.WIDE.U32 R14, R15, 0x4, R12 ;  /* 0x000000040f0e7825 */ /* 0x000fc600078e000c */
[----:B------:R-:W4:Y:S04]  /*0610*/  LDG.E R13, desc[UR10][R12.64] ;  /* 0x0000000a0c0d7981 */ /* 0x000f28000c1e1900 */
[----:B------:R-:W4:Y:S04]  /*0620*/  LDG.E R22, desc[UR10][R6.64+0x8] ;  /* 0x0000080a06167981 */ /* 0x000f28000c1e1900 */
[----:B------:R-:W5:Y:S04]  /*0630*/  LDG.E R15, desc[UR10][R14.64] ;  /* 0x0000000a0e0f7981 */ /* 0x000f68000c1e1900 */
[----:B------:R-:W5:Y:S01]  /*0640*/  LDG.E R23, desc[UR10][R6.64+0xc] ;  /* 0x00000c0a06177981 */ /* 0x000f62000c1e1900 */
[----:B------:R-:W-:Y:S01]  /*0650*/  IADD3 R5, PT, PT, R5, 0x4, RZ ;  /* 0x0000000405057810 */ /* 0x000fe20007ffe0ff */
[----:B--2---:R-:W-:-:S04]  /*0660*/  FFMA R4, R9, R4, R24 ;  /* 0x0000000409047223 */ /* 0x004fc80000000018 */
[----:B---3--:R-:W-:-:S04]  /*0670*/  FFMA R4, R11, R21, R4 ;  /* 0x000000150b047223 */ /* 0x008fc80000000004 */
[----:B----4-:R-:W-:-:S04]  /*0680*/  FFMA R4, R13, R22, R4 ;  /* 0x000000160d047223 */ /* 0x010fc80000000004 */
[----:B-----5:R-:W-:-:S07]  /*0690*/  FFMA R24, R15, R23, R4 ;  /* 0x000000170f187223 */ /* 0x020fce0000000004 */
.L_x_4:
[----:B------:R-:W-:Y:S05]  /*06a0*/  @!P0 BRA `(.L_x_3) ;  /* 0x0000000000708947 */ /* 0x000fea0003800000 */
[----:B------:R-:W-:Y:S01]  /*06b0*/  ISETP.NE.AND P0, PT, R20, 0x1, PT ;  /* 0x000000011400780c */ /* 0x000fe20003f05270 */
[----:B------:R-:W1:Y:S01]  /*06c0*/  LDC.64 R10, c[0x0][0x390] ;  /* 0x0000e400ff0a7b82 */ /* 0x000e620000000a00 */
[----:B------:R-:W-:-:S04]  /*06d0*/  LOP3.LUT R19, R19, 0x1, RZ, 0xc0, !PT ;  /* 0x0000000113137812 */ /* 0x000fc800078ec0ff */
[----:B------:R-:W-:-:S03]  /*06e0*/  ISETP.NE.U32.AND P1, PT, R19, 0x1, PT ;  /* 0x000000011300780c */ /* 0x000fc60003f25070 */
[----:B------:R-:W2:Y:S04]  /*06f0*/  LDC.64 R12, c[0x0][0x398] ;  /* 0x0000e600ff0c7b82 */ /* 0x000ea80000000a00 */
[----:B------:R-:W-:Y:S02]  /*0700*/  @P0 IADD3 R19, PT, PT, R16, R5, RZ ;  /* 0x0000000510130210 */ /* 0x000fe40007ffe0ff */
[----:B------:R-:W-:Y:S02]  /*0710*/  @P0 IADD3 R5, PT, PT, R5, 0x2, RZ ;  /* 0x0000000205050810 */ /* 0x000fe40007ffe0ff */
[----:B------:R-:W3:Y:S08]  /*0720*/  @P0 LDC R14, c[0x0][0x384] ;  /* 0x0000e100ff0e0b82 */ /* 0x000ef00000000800 */
[----:B------:R-:W4:Y:S08]  /*0730*/  @!P1 LDC R20, c[0x0][0x384] ;  /* 0x0000e100ff149b82 */ /* 0x000f300000000800 */
[----:B------:R-:W5:Y:S08]  /*0740*/  LDC.64 R8, c[0x0][0x390] ;  /* 0x0000e400ff087b82 */ /* 0x000f700000000a00 */
[----:B------:R-:W0:Y:S01]  /*0750*/  LDC.64 R6, c[0x0][0x398] ;  /* 0x0000e600ff067b82 */ /* 0x000e220000000a00 */
[----:B---3--:R-:W-:-:S04]  /*0760*/  @P0 IMAD R15, R19, R14, UR4 ;  /* 0x00000004130f0e24 */ /* 0x008fc8000f8e020e */
[----:B-1----:R-:W-:Y:S01]  /*0770*/  @P0 IMAD.WIDE R10, R15, 0x4, R10 ;  /* 0x000000040f0a0825 */ /* 0x002fe200078e020a */
[----:B------:R-:W-:-:S03]  /*0780*/  @!P1 IADD3 R15, PT, PT, R16, R5, RZ ;  /* 0x00000005100f9210 */ /* 0x000fc60007ffe0ff */
[----:B--2---:R-:W-:-:S04]  /*0790*/  @P0 IMAD.WIDE R4, R19, 0x4, R12 ;  /* 0x0000000413040825 */ /* 0x004fc800078e020c */
[----:B------:R-:W-:Y:S02]  /*07a0*/  @P0 IMAD.WIDE.U32 R12, R14, 0x4, R10 ;  /* 0x000000040e0c0825 */ /* 0x000fe400078e000a */
[----:B------:R-:W2:Y:S02]  /*07b0*/  @P0 LDG.E R11, desc[UR10][R10.64] ;  /* 0x0000000a0a0b0981 */ /* 0x000ea4000c1e1900 */
[----:B----4-:R-:W-:Y:S02]  /*07c0*/  @!P1 IMAD R19, R15, R20, UR4 ;  /* 0x000000040f139e24 */ /* 0x010fe4000f8e0214 */
[----:B------:R-:W2:Y:S02]  /*07d0*/  @P0 LDG.E R14, desc[UR10][R4.64] ;  /* 0x0000000a040e0981 */ /* 0x000ea4000c1e1900 */
[----:B-----5:R-:W-:Y:S02]  /*07e0*/  @!P1 IMAD.WIDE R8, R19, 0x4, R8 ;  /* 0x0000000413089825 */ /* 0x020fe400078e0208 */
[----:B------:R-:W3:Y:S02]  /*07f0*/  @P0 LDG.E R13, desc[UR10][R12.64] ;  /* 0x0000000a0c0d0981 */ /* 0x000ee4000c1e1900 */
[----:B0-----:R-:W-:-:S02]  /*0800*/  @!P1 IMAD.WIDE R6, R15, 0x4, R6 ;  /* 0x000000040f069825 */ /* 0x001fc400078e0206 */
[----:B------:R-:W3:Y:S04]  /*0810*/  @P0 LDG.E R15, desc[UR10][R4.64+0x4] ;  /* 0x0000040a040f0981 */ /* 0x000ee8000c1e1900 */
[----:B------:R-:W4:Y:S04]  /*0820*/  @!P1 LDG.E R9, desc[UR10][R8.64] ;  /* 0x0000000a08099981 */ /* 0x000f28000c1e1900 */
[----:B------:R-:W4:Y:S01]  /*0830*/  @!P1 LDG.E R6, desc[UR10][R6.64] ;  /* 0x0000000a06069981 */ /* 0x000f22000c1e1900 */
[----:B--2---:R-:W-:-:S04]  /*0840*/  @P0 FFMA R14, R11, R14, R24 ;  /* 0x0000000e0b0e0223 */ /* 0x004fc80000000018 */
[----:B---3--:R-:W-:-:S04]  /*0850*/  @P0 FFMA R24, R13, R15, R14 ;  /* 0x0000000f0d180223 */ /* 0x008fc8000000000e */
[----:B----4-:R-:W-:-:S07]  /*0860*/  @!P1 FFMA R24, R9, R6, R24 ;  /* 0x0000000609189223 */ /* 0x010fce0000000018 */
.L_x_3:
[----:B------:R-:W1:Y:S08]  /*0870*/  LDC R9, c[0x0][0x384] ;  /* 0x0000e100ff097b82 */ /* 0x000e700000000800 */
[----:B------:R-:W2:Y:S01]  /*0880*/  LDC.64 R4, c[0x0][0x3a0] ;  /* 0x0000e800ff047b82 */ /* 0x000ea20000000a00 */
[----:B-1----:R-:W-:-:S04]  /*0890*/  IMAD R7, R0, R9, UR4 ;  /* 0x0000000400077e24 */ /* 0x002fc8000f8e0209 */
[----:B--2---:R-:W-:-:S06]  /*08a0*/  IMAD.WIDE R4, R7, 0x4, R4 ;  /* 0x0000000407047825 */ /* 0x004fcc00078e0204 */
[----:B------:R-:W2:Y:S01]  /*08b0*/  LDG.E R5, desc[UR10][R4.64] ;  /* 0x0000000a04057981 */ /* 0x000ea2000c1e1900 */
[----:B------:R-:W-:-:S06]  /*08c0*/  UIADD3 UR4, UPT, UPT, UR4, 0x1, URZ ;  /* 0x0000000104047890 */ /* 0x000fcc000fffe0ff */
[----:B------:R-:W-:Y:S01]  /*08d0*/  ISETP.NE.AND P0, PT, R9, UR4, PT ;  /* 0x0000000409007c0c */ /* 0x000fe2000bf05270 */
[----:B--2---:R-:W-:-:S04]  /*08e0*/  FADD R24, R5, -R24 ;  /* 0x8000001805187221 */ /* 0x004fc80000000000 */
[----:B------:R-:W-:-:S05]  /*08f0*/  FFMA R17, R24, R24, R17 ;  /* 0x0000001818117223 */ /* 0x000fca0000000011 */
[----:B------:R1:W-:Y:S03]  /*0900*/  STG.E desc[UR10][R2.64], R17 ;  /* 0x0000001102007986 */ /* 0x0003e6000c10190a */
[----:B------:R-:W-:Y:S05]  /*0910*/  @!P0 EXIT ;  /* 0x000000000000894d */ /* 0x000fea0003800000 */
[----:B------:R-:W-:Y:S05]  /*0920*/  BRA `(.L_x_5) ;  /* 0xfffffff8001c7947 */ /* 0x000fea000383ffff */
.L_x_0:
[C---:B------:R-:W-:Y:S01]  /*0930*/  ISETP.GE.U32.AND P1, PT, R5.reuse, 0x10, PT ;  /* 0x000000100500780c */ /* 0x040fe20003f26070 */
[----:B------:R-:W-:Y:S01]  /*0940*/  HFMA2 R4, -RZ, RZ, 0, 0 ;  /* 0x00000000ff047431 */ /* 0x000fe200000001ff */
[----:B------:R-:W-:Y:S02]  /*0950*/  LOP3.LUT R10, R5, 0xf, RZ, 0xc0, !PT ;  /* 0x0000000f050a7812 */ /* 0x000fe400078ec0ff */
[----:B------:R-:W-:Y:S02]  /*0960*/  MOV R9, RZ ;  /* 0x000000ff00097202 */ /* 0x000fe40000000f00 */
[----:B------:R-:W-:-:S07]  /*0970*/  ISETP.NE.AND P0, PT, R10, RZ, PT ;  /* 0x000000ff0a00720c */ /* 0x000fce0003f05270 */
[----:B------:R-:W-:Y:S06]  /*0980*/  @!P1 BRA `(.L_x_6) ;  /* 0x0000000000e49947 */ /* 0x000fec0003800000 */
[----:B------:R-:W-:Y:S01]  /*0990*/  LOP3.LUT R4, R5, 0x7ffffff0, RZ, 0xc0, !PT ;  /* 0x7ffffff005047812 */ /* 0x000fe200078ec0ff */
[----:B------:R-:W-:Y:S01]  /*09a0*/  UMOV UR4, URZ ;  /* 0x000000ff00047c82 */ /* 0x000fe20008000000 */
[----:B------:R-:W-:-:S07]  /*09b0*/  MOV R9, RZ ;  /* 0x000000ff00097202 */ /* 0x000fce0000000f00 */
.L_x_7:
[----:B------:R-:W1:Y:S01]  /*09c0*/  LDC.64 R6, c[0x0][0x3a0] ;  /* 0x0000e800ff067b82 */ /* 0x000e620000000a00 */
[----:B---3--:R-:W-:-:S04]  /*09d0*/  IMAD R11, R0, R5, UR4 ;  /* 0x00000004000b7e24 */ /* 0x008fc8000f8e0205 */
[----:B-1----:R-:W-:-:S05]  /*09e0*/  IMAD.WIDE R6, R11, 0x4, R6 ;  /* 0x000000040b067825 */ /* 0x002fca00078e0206 */
[----:B------:R-:W2:Y:S02]  /*09f0*/  LDG.E R8, desc[UR10][R6.64] ;  /* 0x0000000a06087981 */ /* 0x000ea4000c1e1900 */
[----:B--2---:R-:W-:-:S05]  /*0a00*/  FFMA R9, R8, R8, R9 ;  /* 0x0000000808097223 */ /* 0x004fca0000000009 */
[----:B------:R1:W-:Y:S04]  /*0a10*/  STG.E desc[UR10][R2.64], R9 ;  /* 0x0000000902007986 */ /* 0x0003e8000c10190a */
[----:B------:R-:W2:Y:S02]  /*0a20*/  LDG.E R8, desc[UR10][R6.64+0x4] ;  /* 0x0000040a06087981 */ /* 0x000ea4000c1e1900 */
[----:B--2---:R-:W-:-:S05]  /*0a30*/  FFMA R11, R8, R8, R9 ;  /* 0x00000008080b7223 */ /* 0x004fca0000000009 */
[----:B------:R2:W-:Y:S04]  /*0a40*/  STG.E desc[UR10][R2.64], R11 ;  /* 0x0000000b02007986 */ /* 0x0005e8000c10190a */
[----:B------:R-:W3:Y:S02]  /*0a50*/  LDG.E R8, desc[UR10][R6.64+0x8] ;  /* 0x0000080a06087981 */ /* 0x000ee4000c1e1900 */
[----:B---3--:R-:W-:-:S05]  /*0a60*/  FFMA R13, R8, R8, R11 ;  /* 0x00000008080d7223 */ /* 0x008fca000000000b */
[----:B------:R3:W-:Y:S04]  /*0a70*/  STG.E desc[UR10][R2.64], R13 ;  /* 0x0000000d02007986 */ /* 0x0007e8000c10190a */
[----:B------:R-:W4:Y:S02]  /*0a80*/  LDG.E R8, desc[UR10][R6.64+0xc] ;  /* 0x00000c0a06087981 */ /* 0x000f24000c1e1900 */
[----:B----4-:R-:W-:-:S05]  /*0a90*/  FFMA R15, R8, R8, R13 ;  /* 0x00000008080f7223 */ /* 0x010fca000000000d */
[----:B------:R4:W-:Y:S04]  /*0aa0*/  STG.E desc[UR10][R2.64], R15 ;  /* 0x0000000f02007986 */ /* 0x0009e8000c10190a */
[----:B------:R-:W1:Y:S02]  /*0ab0*/  LDG.E R8, desc[UR10][R6.64+0x10] ;  /* 0x0000100a06087981 */ /* 0x000e64000c1e1900 */
[----:B-1----:R-:W-:-:S05]  /*0ac0*/  FFMA R9, R8, R8, R15 ;  /* 0x0000000808097223 */ /* 0x002fca000000000f */
        /* <DEDUP_REMOVED lines=12> */
[----:B------:R-:W-:Y:S04]  /*0b90*/  STG.E desc[UR10][R2.64], R9 ;  /* 0x0000000902007986 */ /* 0x000fe8000c10190a */
        /* <DEDUP_REMOVED lines=9> */
[----:B------:R-:W4:Y:S02]  /*0c30*/  LDG.E R8, desc[UR10][R6.64+0x30] ;  /* 0x0000300a06087981 */ /* 0x000f24000c1e1900 */
[----:B----4-:R-:W-:-:S05]  /*0c40*/  FFMA R17, R8, R8, R15 ;  /* 0x0000000808117223 */ /* 0x010fca000000000f */
[----:B------:R3:W-:Y:S04]  /*0c50*/  STG.E desc[UR10][R2.64], R17 ;  /* 0x0000001102007986 */ /* 0x0007e8000c10190a */
[----:B------:R-:W1:Y:S02]  /*0c60*/  LDG.E R8, desc[UR10][R6.64+0x34] ;  /* 0x0000340a06087981 */ /* 0x000e64000c1e1900 */
[----:B-1----:R-:W-:-:S05]  /*0c70*/  FFMA R11, R8, R8, R17 ;  /* 0x00000008080b7223 */ /* 0x002fca0000000011 */
[----:B------:R3:W-:Y:S04]  /*0c80*/  STG.E desc[UR10][R2.64], R11 ;  /* 0x0000000b02007986 */ /* 0x0007e8000c10190a */
[----:B------:R-:W2:Y:S01]  /*0c90*/  LDG.E R8, desc[UR10][R6.64+0x38] ;  /* 0x0000380a06087981 */ /* 0x000ea2000c1e1900 */
[----:B------:R-:W-:Y:S01]  /*0ca0*/  UIADD3 UR4, UPT, UPT, UR4, 0x10, URZ ;  /* 0x0000001004047890 */ /* 0x000fe2000fffe0ff */
[----:B--2---:R-:W-:-:S05]  /*0cb0*/  FFMA R13, R8, R8, R11 ;  /* 0x00000008080d7223 */ /* 0x004fca000000000b */
[----:B------:R3:W-:Y:S04]  /*0cc0*/  STG.E desc[UR10][R2.64], R13 ;  /* 0x0000000d02007986 */ /* 0x0007e8000c10190a */
[----:B------:R-:W2:Y:S01]  /*0cd0*/  LDG.E R8, desc[UR10][R6.64+0x3c] ;  /* 0x00003c0a06087981 */ /* 0x000ea2000c1e1900 */
[----:B------:R-:W-:Y:S01]  /*0ce0*/  ISETP.NE.AND P1, PT, R4, UR4, PT ;  /* 0x0000000404007c0c */ /* 0x000fe2000bf25270 */
[----:B--2---:R-:W-:-:S05]  /*0cf0*/  FFMA R9, R8, R8, R13 ;  /* 0x0000000808097223 */ /* 0x004fca000000000d */
[----:B------:R3:W-:Y:S07]  /*0d00*/  STG.E desc[UR10][R2.64], R9 ;  /* 0x0000000902007986 */ /* 0x0007ee000c10190a */
[----:B------:R-:W-:Y:S05]  /*0d10*/  @P1 BRA `(.L_x_7) ;  /* 0xfffffffc00281947 */ /* 0x000fea000383ffff */
.L_x_6:
[----:B------:R-:W-:Y:S05]  /*0d20*/  @!P0 EXIT ;  /* 0x000000000000894d */ /* 0x000fea0003800000 */
[----:B------:R-:W-:Y:S02]  /*0d30*/  ISETP.GE.U32.AND P0, PT, R10, 0x8, PT ;  /* 0x000000080a00780c */ /* 0x000fe40003f06070 */
[----:B------:R-:W-:-:S04]  /*0d40*/  LOP3.LUT R12, R5, 0x7, RZ, 0xc0, !PT ;  /* 0x00000007050c7812 */ /* 0x000fc800078ec0ff */
[----:B------:R-:W-:-:S07]  /*0d50*/  ISETP.NE.AND P1, PT, R12, RZ, PT ;  /* 0x000000ff0c00720c */ /* 0x000fce0003f25270 */
[----:B------:R-:W-:Y:S06]  /*0d60*/  @!P0 BRA `(.L_x_8) ;  /* 0x0000000000708947 */ /* 0x000fec0003800000 */
[----:B------:R-:W1:Y:S01]  /*0d70*/  LDC.64 R6, c[0x0][0x3a0] ;  /* 0x0000e800ff067b82 */ /* 0x000e620000000a00 */
[----:B---3--:R-:W-:-:S04]  /*0d80*/  IMAD R11, R0, R5, R4 ;  /* 0x00000005000b7224 */ /* 0x008fc800078e0204 */
[----:B-1----:R-:W-:-:S05]  /*0d90*/  IMAD.WIDE R6, R11, 0x4, R6 ;  /* 0x000000040b067825 */ /* 0x002fca00078e0206 */
[----:B------:R-:W2:Y:S02]  /*0da0*/  LDG.E R8, desc[UR10][R6.64] ;  /* 0x0000000a06087981 */ /* 0x000ea4000c1e1900 */
[----:B--2---:R-:W-:-:S05]  /*0db0*/  FFMA R9, R8, R8, R9 ;  /* 0x0000000808097223 */ /* 0x004fca0000000009 */
[----:B------:R-:W-:Y:S04]  /*0dc0*/  STG.E desc[UR10][R2.64], R9 ;  /* 0x0000000902007986 */ /* 0x000fe8000c10190a */
        /* <DEDUP_REMOVED lines=9> */
[----:B------:R-:W3:Y:S02]  /*0e60*/  LDG.E R8, desc[UR10][R6.64+0x10] ;  /* 0x0000100a06087981 */ /* 0x000ee4000c1e1900 */
[----:B---3--:R-:W-:-:S05]  /*0e70*/  FFMA R17, R8, R8, R15 ;  /* 0x0000000808117223 */ /* 0x008fca000000000f */
[----:B------:R4:W-:Y:S04]  /*0e80*/  STG.E desc[UR10][R2.64], R17 ;  /* 0x0000001102007986 */ /* 0x0009e8000c10190a */
[----:B------:R-:W1:Y:S02]  /*0e90*/  LDG.E R8, desc[UR10][R6.64+0x14] ;  /* 0x0000140a06087981 */ /* 0x000e64000c1e1900 */
[----:B-1----:R-:W-:-:S05]  /*0ea0*/  FFMA R11, R8, R8, R17 ;  /* 0x00000008080b7223 */ /* 0x002fca0000000011 */
[----:B------:R4:W-:Y:S04]  /*0eb0*/  STG.E desc[UR10][R2.64], R11 ;  /* 0x0000000b02007986 */ /* 0x0009e8000c10190a */
[----:B------:R-:W2:Y:S02]  /*0ec0*/  LDG.E R8, desc[UR10][R6.64+0x18] ;  /* 0x0000180a06087981 */ /* 0x000ea4000c1e1900 */
[----:B--2---:R-:W-:-:S05]  /*0ed0*/  FFMA R13, R8, R8, R11 ;  /* 0x00000008080d7223 */ /* 0x004fca000000000b */
[----:B------:R4:W-:Y:S04]  /*0ee0*/  STG.E desc[UR10][R2.64], R13 ;  /* 0x0000000d02007986 */ /* 0x0009e8000c10190a */
[----:B------:R-:W2:Y:S01]  /*0ef0*/  LDG.E R8, desc[UR10][R6.64+0x1c] ;  /* 0x00001c0a06087981 */ /* 0x000ea2000c1e1900 */
[----:B------:R-:W-:Y:S01]  /*0f00*/  IADD3 R4, PT, PT, R4, 0x8, RZ ;  /* 0x0000000804047810 */ /* 0x000fe20007ffe0ff */
[----:B--2---:R-:W-:-:S05]  /*0f10*/  FFMA R9, R8, R8, R13 ;  /* 0x0000000808097223 */ /* 0x004fca000000000d */
[----:B------:R4:W-:Y:S02]  /*0f20*/  STG.E desc[UR10][R2.64], R9 ;  /* 0x0000000902007986 */ /* 0x0009e4000c10190a */
.L_x_8:
[----:B------:R-:W-:Y:S05]  /*0f30*/  @!P1 EXIT ;  /* 0x000000000000994d */ /* 0x000fea0003800000 */
[----:B------:R-:W-:Y:S02]  /*0f40*/  ISETP.GE.U32.AND P0, PT, R12, 0x4, PT ;  /* 0x000000040c00780c */ /* 0x000fe40003f06070 */
[----:B------:R-:W-:-:S04]  /*0f50*/  LOP3.LUT R14, R5, 0x3, RZ, 0xc0, !PT ;  /* 0x00000003050e7812 */ /* 0x000fc800078ec0ff */
[----:B------:R-:W-:-:S07]  /*0f60*/  ISETP.NE.AND P1, PT, R14, RZ, PT ;  /* 0x000000ff0e00720c */ /* 0x000fce0003f25270 */
[----:B------:R-:W-:Y:S06]  /*0f70*/  @!P0 BRA `(.L_x_9) ;  /* 0x0000000000408947 */ /* 0x000fec0003800000 */
[----:B------:R-:W1:Y:S01]  /*0f80*/  LDC.64 R6, c[0x0][0x3a0] ;  /* 0x0000e800ff067b82 */ /* 0x000e620000000a00 */
[----:B---34-:R-:W-:-:S04]  /*0f90*/  IMAD R11, R0, R5, R4 ;  /* 0x00000005000b7224 */ /* 0x018fc800078e0204 */
[----:B-1----:R-:W-:-:S05]  /*0fa0*/  IMAD.WIDE R6, R11, 0x4, R6 ;  /* 0x000000040b067825 */ /* 0x002fca00078e0206 */
[----:B------:R-:W2:Y:S02]  /*0fb0*/  LDG.E R8, desc[UR10][R6.64] ;  /* 0x0000000a06087981 */ /* 0x000ea4000c1e1900 */
[----:B--2---:R-:W-:-:S05]  /*0fc0*/  FFMA R11, R8, R8, R9 ;  /* 0x00000008080b7223 */ /* 0x004fca0000000009 */
[----:B------:R1:W-:Y:S04]  /*0fd0*/  STG.E desc[UR10][R2.64], R11 ;  /* 0x0000000b02007986 */ /* 0x0003e8000c10190a */
[----:B------:R-:W2:Y:S02]  /*0fe0*/  LDG.E R8, desc[UR10][R6.64+0x4] ;  /* 0x0000040a06087981 */ /* 0x000ea4000c1e1900 */
[----:B--2---:R-:W-:-:S05]  /*0ff0*/  FFMA R13, R8, R8, R11 ;  /* 0x00000008080d7223 */ /* 0x004fca000000000b */
        /* <DEDUP_REMOVED lines=8> */
.L_x_9:
[----:B------:R-:W-:Y:S05]  /*1080*/  @!P1 EXIT ;  /* 0x000000000000994d */ /* 0x000fea0003800000 */
[----:B-1-34-:R-:W1:Y:S01]  /*1090*/  LDC.64 R10, c[0x0][0x3a0] ;  /* 0x0000e800ff0a7b82 */ /* 0x01ae620000000a00 */
[----:B------:R-:W-:-:S05]  /*10a0*/  UMOV UR4, URZ ;  /* 0x000000ff00047c82 */ /* 0x000fca0008000000 */
.L_x_10:
[----:B------:R-:W-:-:S04]  /*10b0*/  IMAD R7, R0, R5, R4 ;  /* 0x0000000500077224 */ /* 0x000fc800078e0204 */
[----:B-1----:R-:W-:-:S06]  /*10c0*/  IMAD.WIDE R6, R7, 0x4, R10 ;  /* 0x0000000407067825 */ /* 0x002fcc00078e020a */
[----:B--2---:R-:W2:Y:S01]  /*10d0*/  LDG.E R6, desc[UR10][R6.64] ;  /* 0x0000000a06067981 */ /* 0x004ea2000c1e1900 */
[----:B------:R-:W-:Y:S01]  /*10e0*/  UIADD3 UR4, UPT, UPT, UR4, 0x1, URZ ;  /* 0x0000000104047890 */ /* 0x000fe2000fffe0ff */
[----:B------:R-:W-:-:S05]  /*10f0*/  IADD3 R4, PT, PT, R4, 0x1, RZ ;  /* 0x0000000104047810 */ /* 0x000fca0007ffe0ff */
[----:B------:R-:W-:Y:S01]  /*1100*/  ISETP.NE.AND P0, PT, R14, UR4, PT ;  /* 0x000000040e007c0c */ /* 0x000fe2000bf05270 */
[----:B--2---:R-:W-:-:S05]  /*1110*/  FFMA R9, R6, R6, R9 ;  /* 0x0000000606097223 */ /* 0x004fca0000000009 */
[----:B------:R2:W-:Y:S07]  /*1120*/  STG.E desc[UR10][R2.64], R9 ;  /* 0x0000000902007986 */ /* 0x0005ee000c10190a */
[----:B------:R-:W-:Y:S05]  /*1130*/  @P0 BRA `(.L_x_10) ;  /* 0xfffffffc00dc0947 */ /* 0x000fea000383ffff */
[----:B------:R-:W-:Y:S05]  /*1140*/  EXIT ;  /* 0x000000000000794d */ /* 0x000fea0003800000 */
.L_x_11:
[----:B------:R-:W-:-:S00]  /*1150*/  BRA `(.L_x_11) ;  /* 0xfffffffc00fc7947 */ /* 0x000fc0000383ffff */
[----:B------:R-:W-:-:S00]  /*1160*/  NOP ;  /* 0x0000000000007918 */ /* 0x000fc00000000000 */
        /* <DEDUP_REMOVED lines=9> */
.L_x_12:


//--------------------- .nv.shared.reserved.0     --------------------------
	.section	.nv.shared.reserved.0,"aw",@nobits
	.weak		__nv_reservedSMEM_offset_0_alias
	.size		__nv_reservedSMEM_offset_0_alias, 0, 64
	.other		__nv_reservedSMEM_offset_0_alias,@"STO_CUDA_RESERVED_SHARED STV_DEFAULT"
__nv_reservedSMEM_offset_0_alias:
	.zero		0
	.zero		64


//--------------------- .nv.constant0.sumSquareError --------------------------
	.section	.nv.constant0.sumSquareError,"a",@progbits
	.sectionflags	@""
	.align	4
.nv.constant0.sumSquareError:
	.zero		944


//--------------------- SYMBOLS --------------------------

	.type		.nv.reservedSmem.offset0,@object
	.size		.nv.reservedSmem.offset0,0x4
